	.headerflags	@"EF_CUDA_TEXMODE_UNIFIED EF_CUDA_64BIT_ADDRESS EF_CUDA_ACCELERATORS EF_CUDA_SM90 EF_CUDA_VIRTUAL_SM(EF_CUDA_SM90)"
	.elftype	@"ET_EXEC"


//--------------------- .nv.info                  --------------------------
	.section	.nv.info,"",@"SHT_CUDA_INFO"
	.align	4


	//----- nvinfo : EIATTR_REGCOUNT
	.align		4
        /*0000*/ 	.byte	0x04, 0x2f
        /*0002*/ 	.short	(.L_3 - .L_2)
	.align		4
.L_2:
        /*0004*/ 	.word	index@(triton_poi_fused__native_batch_norm_legit_no_training__unsafe_index_add_mul_relu_sub_17)
        /*0008*/ 	.word	0x00000020


	//----- nvinfo : EIATTR_MIN_STACK_SIZE
	.align		4
.L_3:
        /*000c*/ 	.byte	0x04, 0x12
        /*000e*/ 	.short	(.L_5 - .L_4)
	.align		4
.L_4:
        /*0010*/ 	.word	index@(triton_poi_fused__native_batch_norm_legit_no_training__unsafe_index_add_mul_relu_sub_17)
        /*0014*/ 	.word	0x00000000


	//----- nvinfo : EIATTR_FRAME_SIZE
	.align		4
.L_5:
        /*0018*/ 	.byte	0x04, 0x11
        /*001a*/ 	.short	(.L_7 - .L_6)
	.align		4
.L_6:
        /*001c*/ 	.word	index@(triton_poi_fused__native_batch_norm_legit_no_training__unsafe_index_add_mul_relu_sub_17)
        /*0020*/ 	.word	0x00000000


	//----- nvinfo : EIATTR_MIN_STACK_SIZE
	.align		4
.L_7:
        /*0024*/ 	.byte	0x04, 0x12
        /*0026*/ 	.short	(.L_9 - .L_8)
	.align		4
.L_8:
        /*0028*/ 	.word	index@(triton_poi_fused__native_batch_norm_legit_no_training__unsafe_index_add_mul_relu_sub_17)
        /*002c*/ 	.word	0x00000000
.L_9:


//--------------------- .nv.info.triton_poi_fused__native_batch_norm_legit_no_training__unsafe_index_add_mul_relu_sub_17 --------------------------
	.section	.nv.info.triton_poi_fused__native_batch_norm_legit_no_training__unsafe_index_add_mul_relu_sub_17,"",@"SHT_CUDA_INFO"
	.sectionflags	@""
	.align	4


	//----- nvinfo : EIATTR_CUDA_API_VERSION
	.align		4
        /*0000*/ 	.byte	0x04, 0x37
        /*0002*/ 	.short	(.L_11 - .L_10)
.L_10:
        /*0004*/ 	.word	0x0000007c


	//----- nvinfo : EIATTR_KPARAM_INFO
	.align		4
.L_11:
        /*0008*/ 	.byte	0x04, 0x17
        /*000a*/ 	.short	(.L_13 - .L_12)
.L_12:
        /*000c*/ 	.word	0x00000000
        /*0010*/ 	.short	0x000d
        /*0012*/ 	.short	0x0068
        /*0014*/ 	.byte	0x00, 0xf0, 0x11, 0x00


	//----- nvinfo : EIATTR_KPARAM_INFO
	.align		4
.L_13:
        /*0018*/ 	.byte	0x04, 0x17
        /*001a*/ 	.short	(.L_15 - .L_14)
.L_14:
        /*001c*/ 	.word	0x00000000
        /*0020*/ 	.short	0x000c
        /*0022*/ 	.short	0x0060
        /*0024*/ 	.byte	0x00, 0xf4, 0x21, 0x00


	//----- nvinfo : EIATTR_KPARAM_INFO
	.align		4
.L_15:
        /*0028*/ 	.byte	0x04, 0x17
        /*002a*/ 	.short	(.L_17 - .L_16)
.L_16:
        /*002c*/ 	.word	0x00000000
        /*0030*/ 	.short	0x000b
        /*0032*/ 	.short	0x0058
        /*0034*/ 	.byte	0x00, 0xf4, 0x21, 0x00


	//----- nvinfo : EIATTR_KPARAM_INFO
	.align		4
.L_17:
        /*0038*/ 	.byte	0x04, 0x17
        /*003a*/ 	.short	(.L_19 - .L_18)
.L_18:
        /*003c*/ 	.word	0x00000000
        /*0040*/ 	.short	0x000a
        /*0042*/ 	.short	0x0050
        /*0044*/ 	.byte	0x00, 0xf4, 0x21, 0x00


	//----- nvinfo : EIATTR_KPARAM_INFO
	.align		4
.L_19:
        /*0048*/ 	.byte	0x04, 0x17
        /*004a*/ 	.short	(.L_21 - .L_20)
.L_20:
        /*004c*/ 	.word	0x00000000
        /*0050*/ 	.short	0x0009
        /*0052*/ 	.short	0x0048
        /*0054*/ 	.byte	0x00, 0xf4, 0x21, 0x00


	//----- nvinfo : EIATTR_KPARAM_INFO
	.align		4
.L_21:
        /*0058*/ 	.byte	0x04, 0x17
        /*005a*/ 	.short	(.L_23 - .L_22)
.L_22:
        /*005c*/ 	.word	0x00000000
        /*0060*/ 	.short	0x0008
        /*0062*/ 	.short	0x0040
        /*0064*/ 	.byte	0x00, 0xf4, 0x21, 0x00


	//----- nvinfo : EIATTR_KPARAM_INFO
	.align		4
.L_23:
        /*0068*/ 	.byte	0x04, 0x17
        /*006a*/ 	.short	(.L_25 - .L_24)
.L_24:
        /*006c*/ 	.word	0x00000000
        /*0070*/ 	.short	0x0007
        /*0072*/ 	.short	0x0038
        /*0074*/ 	.byte	0x00, 0xf4, 0x21, 0x00


	//----- nvinfo : EIATTR_KPARAM_INFO
	.align		4
.L_25:
        /*0078*/ 	.byte	0x04, 0x17
        /*007a*/ 	.short	(.L_27 - .L_26)
.L_26:
        /*007c*/ 	.word	0x00000000
        /*0080*/ 	.short	0x0006
        /*0082*/ 	.short	0x0030
        /*0084*/ 	.byte	0x00, 0xf4, 0x21, 0x00


	//----- nvinfo : EIATTR_KPARAM_INFO
	.align		4
.L_27:
        /*0088*/ 	.byte	0x04, 0x17
        /*008a*/ 	.short	(.L_29 - .L_28)
.L_28:
        /*008c*/ 	.word	0x00000000
        /*0090*/ 	.short	0x0005
        /*0092*/ 	.short	0x0028
        /*0094*/ 	.byte	0x00, 0xf4, 0x21, 0x00


	//----- nvinfo : EIATTR_KPARAM_INFO
	.align		4
.L_29:
        /*0098*/ 	.byte	0x04, 0x17
        /*009a*/ 	.short	(.L_31 - .L_30)
.L_30:
        /*009c*/ 	.word	0x00000000
        /*00a0*/ 	.short	0x0004
        /*00a2*/ 	.short	0x0020
        /*00a4*/ 	.byte	0x00, 0xf4, 0x21, 0x00


	//----- nvinfo : EIATTR_KPARAM_INFO
	.align		4
.L_31:
        /*00a8*/ 	.byte	0x04, 0x17
        /*00aa*/ 	.short	(.L_33 - .L_32)
.L_32:
        /*00ac*/ 	.word	0x00000000
        /*00b0*/ 	.short	0x0003
        /*00b2*/ 	.short	0x0018
        /*00b4*/ 	.byte	0x00, 0xf4, 0x21, 0x00


	//----- nvinfo : EIATTR_KPARAM_INFO
	.align		4
.L_33:
        /*00b8*/ 	.byte	0x04, 0x17
        /*00ba*/ 	.short	(.L_35 - .L_34)
.L_34:
        /*00bc*/ 	.word	0x00000000
        /*00c0*/ 	.short	0x0002
        /*00c2*/ 	.short	0x0010
        /*00c4*/ 	.byte	0x00, 0xf4, 0x21, 0x00


	//----- nvinfo : EIATTR_KPARAM_INFO
	.align		4
.L_35:
        /*00c8*/ 	.byte	0x04, 0x17
        /*00ca*/ 	.short	(.L_37 - .L_36)
.L_36:
        /*00cc*/ 	.word	0x00000000
        /*00d0*/ 	.short	0x0001
        /*00d2*/ 	.short	0x0008
        /*00d4*/ 	.byte	0x00, 0xf4, 0x21, 0x00


	//----- nvinfo : EIATTR_KPARAM_INFO
	.align		4
.L_37:
        /*00d8*/ 	.byte	0x04, 0x17
        /*00da*/ 	.short	(.L_39 - .L_38)
.L_38:
        /*00dc*/ 	.word	0x00000000
        /*00e0*/ 	.short	0x0000
        /*00e2*/ 	.short	0x0000
        /*00e4*/ 	.byte	0x00, 0xf4, 0x21, 0x00


	//----- nvinfo : EIATTR_SPARSE_MMA_MASK
	.align		4
.L_39:
        /*00e8*/ 	.byte	0x03, 0x50
        /*00ea*/ 	.short	0x0000


	//----- nvinfo : EIATTR_MAXREG_COUNT
	.align		4
        /*00ec*/ 	.byte	0x03, 0x1b
        /*00ee*/ 	.short	0x00ff


	//----- nvinfo : EIATTR_EXIT_INSTR_OFFSETS
	.align		4
        /*00f0*/ 	.byte	0x04, 0x1c
        /*00f2*/ 	.short	(.L_41 - .L_40)


	//   ....[0]....
.L_40:
        /*00f4*/ 	.word	0x000009c0


	//----- nvinfo : EIATTR_REQNTID
	.align		4
.L_41:
        /*00f8*/ 	.byte	0x04, 0x10
        /*00fa*/ 	.short	(.L_43 - .L_42)
.L_42:
        /*00fc*/ 	.word	0x00000080
        /*0100*/ 	.word	0x00000001
        /*0104*/ 	.word	0x00000001


	//----- nvinfo : EIATTR_CBANK_PARAM_SIZE
	.align		4
.L_43:
        /*0108*/ 	.byte	0x03, 0x19
        /*010a*/ 	.short	0x006c


	//----- nvinfo : EIATTR_PARAM_CBANK
	.align		4
        /*010c*/ 	.byte	0x04, 0x0a
        /*010e*/ 	.short	(.L_45 - .L_44)
	.align		4
.L_44:
        /*0110*/ 	.word	index@(.nv.constant0.triton_poi_fused__native_batch_norm_legit_no_training__unsafe_index_add_mul_relu_sub_17)
        /*0114*/ 	.short	0x0210
        /*0116*/ 	.short	0x006c


	//----- nvinfo : EIATTR_SW_WAR
	.align		4
.L_45:
        /*0118*/ 	.byte	0x04, 0x36
        /*011a*/ 	.short	(.L_47 - .L_46)
.L_46:
        /*011c*/ 	.word	0x00000008
.L_47:


//--------------------- .nv.callgraph             --------------------------
	.section	.nv.callgraph,"",@"SHT_CUDA_CALLGRAPH"
	.align	4
	.sectionentsize	8
	.align		4
        /*0000*/ 	.word	0x00000000
	.align		4
        /*0004*/ 	.word	0xffffffff
	.align		4
        /*0008*/ 	.word	0x00000000
	.align		4
        /*000c*/ 	.word	0xfffffffe
	.align		4
        /*0010*/ 	.word	0x00000000
	.align		4
        /*0014*/ 	.word	0xfffffffd
	.align		4
        /*0018*/ 	.word	0x00000000
	.align		4
        /*001c*/ 	.word	0xfffffffc


//--------------------- .nv.constant4             --------------------------
	.section	.nv.constant4,"a",@progbits
	.align	8
	.align		8
.nv.constant4:
        /*0000*/ 	.dword	_$_str
	.align		8
        /*0008*/ 	.dword	_$_str_$_2


//--------------------- .text.triton_poi_fused__native_batch_norm_legit_no_training__unsafe_index_add_mul_relu_sub_17 --------------------------
	.section	.text.triton_poi_fused__native_batch_norm_legit_no_training__unsafe_index_add_mul_relu_sub_17,"ax",@progbits
	.align	128
        .global         triton_poi_fused__native_batch_norm_legit_no_training__unsafe_index_add_mul_relu_sub_17
        .type           triton_poi_fused__native_batch_norm_legit_no_training__unsafe_index_add_mul_relu_sub_17,@function
        .size           triton_poi_fused__native_batch_norm_legit_no_training__unsafe_index_add_mul_relu_sub_17,(.L_x_1 - triton_poi_fused__native_batch_norm_legit_no_training__unsafe_index_add_mul_relu_sub_17)
        .other          triton_poi_fused__native_batch_norm_legit_no_training__unsafe_index_add_mul_relu_sub_17,@"STO_CUDA_ENTRY STV_DEFAULT"
triton_poi_fused__native_batch_norm_legit_no_training__unsafe_index_add_mul_relu_sub_17:
.text.triton_poi_fused__native_batch_norm_legit_no_training__unsafe_index_add_mul_relu_sub_17:
[----:B------:R-:W-:Y:S01]  /*0000*/  LDC R1, c[0x0][0x28] ;  /* 0x00000a00ff017b82 */ /* 0x000fe20000000800 */
[----:B------:R-:W1:Y:S07]  /*0010*/  S2R R2, SR_TID.X ;  /* 0x0000000000027919 */ /* 0x000e6e0000002100 */
[----:B------:R-:W2:Y:S01]  /*0020*/  LDC.64 R6, c[0x0][0x218] ;  /* 0x00008600ff067b82 */ /* 0x000ea20000000a00 */
[----:B------:R-:W-:Y:S01]  /*0030*/  ULDC.64 UR4, c[0x0][0x208] ;  /* 0x0000820000047ab9 */ /* 0x000fe20000000a00 */
[----:B------:R-:W-:Y:S01]  /*0040*/  ULDC.64 UR6, c[0x0][0x228] ;  /* 0x00008a0000067ab9 */ /* 0x000fe20000000a00 */
[----:B------:R-:W3:Y:S05]  /*0050*/  S2R R0, SR_CTAID.X ;  /* 0x0000000000007919 */ /* 0x000eea0000002500 */
[----:B------:R-:W4:Y:S08]  /*0060*/  LDC.64 R12, c[0x0][0x220] ;  /* 0x00008800ff0c7b82 */ /* 0x000f300000000a00 */
[----:B------:R-:W5:Y:S08]  /*0070*/  LDC.64 R16, c[0x0][0x240] ;  /* 0x00009000ff107b82 */ /* 0x000f700000000a00 */
[----:B------:R-:W4:Y:S01]  /*0080*/  LDC.64 R8, c[0x0][0x230] ;  /* 0x00008c00ff087b82 */ /* 0x000f220000000a00 */
[----:B-1----:R-:W-:-:S05]  /*0090*/  IMAD.SHL.U32 R2, R2, 0x2, RZ ;  /* 0x0000000202027824 */ /* 0x002fca00078e00ff */
[----:B------:R-:W-:-:S05]  /*00a0*/  LOP3.LUT R3, R2, 0xfe, RZ, 0xc0, !PT ;  /* 0x000000fe02037812 */ /* 0x000fca00078ec0ff */
[----:B---3--:R-:W-:-:S05]  /*00b0*/  IMAD R2, R0, 0x100, R3 ;  /* 0x0000010000027824 */ /* 0x008fca00078e0203 */
[----:B------:R-:W-:-:S04]  /*00c0*/  SHF.R.S32.HI R3, RZ, 0x1f, R2 ;  /* 0x0000001fff037819 */ /* 0x000fc80000011402 */
[----:B------:R-:W-:-:S04]  /*00d0*/  LEA.HI R3, R3, R2, RZ, 0x5 ;  /* 0x0000000203037211 */ /* 0x000fc800078f28ff */
[----:B------:R-:W-:Y:S02]  /*00e0*/  SHF.R.S32.HI R4, RZ, 0x5, R3 ;  /* 0x00000005ff047819 */ /* 0x000fe40000011403 */
[----:B------:R-:W-:Y:S02]  /*00f0*/  LOP3.LUT R21, R3, 0xffffffe0, RZ, 0xc0, !PT ;  /* 0xffffffe003157812 */ /* 0x000fe400078ec0ff */
[----:B------:R-:W-:Y:S02]  /*0100*/  LEA.HI R5, R4, R4, RZ, 0x5 ;  /* 0x0000000404057211 */ /* 0x000fe400078f28ff */
[----:B------:R-:W-:Y:S02]  /*0110*/  IADD3 R21, R2, -R21, RZ ;  /* 0x8000001502157210 */ /* 0x000fe40007ffe0ff */
[----:B------:R-:W-:-:S05]  /*0120*/  LOP3.LUT R5, R5, 0xffffffe0, RZ, 0xc0, !PT ;  /* 0xffffffe005057812 */ /* 0x000fca00078ec0ff */
[----:B------:R-:W-:-:S04]  /*0130*/  IMAD.IADD R4, R4, 0x1, -R5 ;  /* 0x0000000104047824 */ /* 0x000fc800078e0a05 */
[----:B--2---:R-:W-:-:S06]  /*0140*/  IMAD.WIDE R6, R4, 0x8, R6 ;  /* 0x0000000804067825 */ /* 0x004fcc00078e0206 */
[----:B------:R-:W2:Y:S01]  /*0150*/  LDG.E.EL.64 R6, desc[UR4][R6.64] ;  /* 0x0000000406067981 */ /* 0x000ea2000c2e1b00 */
[----:B----4-:R-:W-:-:S06]  /*0160*/  IMAD.WIDE R12, R21, 0x8, R12 ;  /* 0x00000008150c7825 */ /* 0x010fcc00078e020c */
[----:B------:R-:W3:Y:S01]  /*0170*/  LDG.E.EL.128 R12, desc[UR4][R12.64] ;  /* 0x000000040c0c7981 */ /* 0x000ee2000c2e1d00 */
[----:B-----5:R-:W-:-:S06]  /*0180*/  IMAD.WIDE R16, R4, 0x8, R16 ;  /* 0x0000000804107825 */ /* 0x020fcc00078e0210 */
[----:B------:R-:W4:Y:S01]  /*0190*/  LDG.E.EL.64 R16, desc[UR4][R16.64] ;  /* 0x0000000410107981 */ /* 0x000f22000c2e1b00 */
[----:B0-----:R-:W-:-:S06]  /*01a0*/  IMAD.WIDE R8, R21, 0x8, R8 ;  /* 0x0000000815087825 */ /* 0x001fcc00078e0208 */
[----:B------:R-:W5:Y:S01]  /*01b0*/  LDG.E.EL.128 R8, desc[UR4][R8.64] ;  /* 0x0000000408087981 */ /* 0x000f62000c2e1d00 */
[----:B------:R-:W0:Y:S01]  /*01c0*/  LDC.64 R22, c[0x0][0x260] ;  /* 0x00009800ff167b82 */ /* 0x000e220000000a00 */
[----:B------:R-:W-:-:S04]  /*01d0*/  SHF.R.S32.HI R5, RZ, 0x17, R0 ;  /* 0x00000017ff057819 */ /* 0x000fc80000011400 */
[----:B------:R-:W-:-:S04]  /*01e0*/  SGXT R5, R5, 0x1 ;  /* 0x000000010505781a */ /* 0x000fc80000000200 */
[----:B------:R-:W-:-:S04]  /*01f0*/  LEA.HI R5, R5, R2, RZ, 0xa ;  /* 0x0000000205057211 */ /* 0x000fc800078f50ff */
[----:B------:R-:W-:Y:S02]  /*0200*/  SHF.R.S32.HI R5, RZ, 0xa, R5 ;  /* 0x0000000aff057819 */ /* 0x000fe40000011405 */
[----:B--2---:R-:W-:-:S04]  /*0210*/  SHF.R.U32.HI R3, RZ, 0x1b, R7 ;  /* 0x0000001bff037819 */ /* 0x004fc80000011607 */
[----:B------:R-:W-:Y:S02]  /*0220*/  LOP3.LUT R3, R3, 0x10, RZ, 0xc0, !PT ;  /* 0x0000001003037812 */ /* 0x000fe400078ec0ff */
[C---:B---3--:R-:W-:Y:S02]  /*0230*/  LEA R18, P1, R12.reuse, UR6, 0x2 ;  /* 0x000000060c127c11 */ /* 0x048fe4000f8210ff */
[----:B------:R-:W-:Y:S02]  /*0240*/  IADD3 R3, P0, R6, R3, RZ ;  /* 0x0000000306037210 */ /* 0x000fe40007f1e0ff */
[--C-:B------:R-:W-:Y:S02]  /*0250*/  SHF.R.U32.HI R19, RZ, 0x19, R13.reuse ;  /* 0x00000019ff137819 */ /* 0x100fe4000001160d */
[----:B------:R-:W-:Y:S01]  /*0260*/  LEA.HI.X R20, R12, UR7, R13, 0x2, P1 ;  /* 0x000000070c147c11 */ /* 0x000fe200088f140d */
[----:B------:R-:W-:Y:S01]  /*0270*/  IMAD.X R6, RZ, RZ, R7, P0 ;  /* 0x000000ffff067224 */ /* 0x000fe200000e0607 */
[----:B------:R-:W-:-:S02]  /*0280*/  LEA R12, P0, R14, UR6, 0x2 ;  /* 0x000000060e0c7c11 */ /* 0x000fc4000f8010ff */
[----:B------:R-:W-:Y:S02]  /*0290*/  LOP3.LUT R19, R19, 0x40, RZ, 0xc0, !PT ;  /* 0x0000004013137812 */ /* 0x000fe400078ec0ff */
[--C-:B------:R-:W-:Y:S02]  /*02a0*/  SHF.R.U32.HI R25, RZ, 0x19, R15.reuse ;  /* 0x00000019ff197819 */ /* 0x100fe4000001160f */
[----:B------:R-:W-:Y:S01]  /*02b0*/  LEA.HI.X R15, R14, UR7, R15, 0x2, P0 ;  /* 0x000000070e0f7c11 */ /* 0x000fe200080f140f */
[C---:B------:R-:W-:Y:S01]  /*02c0*/  IMAD.SHL.U32 R14, R3.reuse, 0x40, RZ ;  /* 0x00000040030e7824 */ /* 0x040fe200078e00ff */
[----:B------:R-:W-:Y:S02]  /*02d0*/  IADD3 R19, P0, R19, R18, RZ ;  /* 0x0000001213137210 */ /* 0x000fe40007f1e0ff */
[----:B------:R-:W-:Y:S02]  /*02e0*/  SHF.L.U64.HI R13, R3, 0x6, R6 ;  /* 0x00000006030d7819 */ /* 0x000fe40000010206 */
[----:B----4-:R-:W-:Y:S01]  /*02f0*/  SHF.R.U32.HI R3, RZ, 0x1b, R17 ;  /* 0x0000001bff037819 */ /* 0x010fe20000011611 */
[----:B------:R-:W-:Y:S01]  /*0300*/  IMAD.X R20, RZ, RZ, R20, P0 ;  /* 0x000000ffff147224 */ /* 0x000fe200000e0614 */
[----:B------:R-:W-:-:S02]  /*0310*/  IADD3 R28, P0, R14, R19, RZ ;  /* 0x000000130e1c7210 */ /* 0x000fc40007f1e0ff */
[----:B------:R-:W-:Y:S02]  /*0320*/  LOP3.LUT R3, R3, 0x10, RZ, 0xc0, !PT ;  /* 0x0000001003037812 */ /* 0x000fe400078ec0ff */
[----:B------:R-:W-:Y:S01]  /*0330*/  LOP3.LUT R25, R25, 0x40, RZ, 0xc0, !PT ;  /* 0x0000004019197812 */ /* 0x000fe200078ec0ff */
[----:B------:R-:W-:Y:S01]  /*0340*/  IMAD.X R29, R13, 0x1, R20, P0 ;  /* 0x000000010d1d7824 */ /* 0x000fe200000e0614 */
[----:B------:R-:W-:Y:S02]  /*0350*/  IADD3 R3, P0, R16, R3, RZ ;  /* 0x0000000310037210 */ /* 0x000fe40007f1e0ff */
[----:B------:R-:W-:Y:S02]  /*0360*/  IADD3 R25, P1, R25, R12, RZ ;  /* 0x0000000c19197210 */ /* 0x000fe40007f3e0ff */
[----:B------:R-:W-:Y:S01]  /*0370*/  IADD3.X R16, RZ, R17, RZ, P0, !PT ;  /* 0x00000011ff107210 */ /* 0x000fe200007fe4ff */
[----:B------:R-:W-:Y:S01]  /*0380*/  IMAD.SHL.U32 R12, R3, 0x40, RZ ;  /* 0x00000040030c7824 */ /* 0x000fe200078e00ff */
[----:B------:R-:W-:Y:S01]  /*0390*/  IADD3.X R6, RZ, R15, RZ, P1, !PT ;  /* 0x0000000fff067210 */ /* 0x000fe20000ffe4ff */
[----:B------:R-:W-:Y:S01]  /*03a0*/  IMAD.SHL.U32 R15, R5, 0x100, RZ ;  /* 0x00000100050f7824 */ /* 0x000fe200078e00ff */
[----:B------:R-:W-:-:S02]  /*03b0*/  SHF.L.U64.HI R17, R3, 0x6, R16 ;  /* 0x0000000603117819 */ /* 0x000fc40000010210 */
[----:B0-----:R0:W2:Y:S01]  /*03c0*/  LDG.E R3, desc[UR4][R22.64] ;  /* 0x0000000416037981 */ /* 0x0010a2000c1e1900 */
[----:B------:R-:W-:Y:S01]  /*03d0*/  IADD3 R26, P1, R25, R14, RZ ;  /* 0x0000000e191a7210 */ /* 0x000fe20007f3e0ff */
[----:B------:R-:W-:Y:S01]  /*03e0*/  IMAD.WIDE R28, R15, 0x4, R28 ;  /* 0x000000040f1c7825 */ /* 0x000fe200078e021c */
[----:B------:R-:W-:-:S03]  /*03f0*/  IADD3 R18, P0, R12, R19, RZ ;  /* 0x000000130c127210 */ /* 0x000fc60007f1e0ff */
[----:B------:R-:W-:Y:S01]  /*0400*/  IMAD.X R27, R6, 0x1, R13, P1 ;  /* 0x00000001061b7824 */ /* 0x000fe200008e060d */
[----:B-----5:R-:W-:Y:S01]  /*0410*/  SHF.R.U32.HI R16, RZ, 0x19, R11 ;  /* 0x00000019ff107819 */ /* 0x020fe2000001160b */
[----:B------:R-:W-:Y:S01]  /*0420*/  IMAD.X R19, R17, 0x1, R20, P0 ;  /* 0x0000000111137824 */ /* 0x000fe200000e0614 */
[----:B------:R-:W-:Y:S01]  /*0430*/  SHF.R.U32.HI R24, RZ, 0x19, R9 ;  /* 0x00000019ff187819 */ /* 0x000fe20000011609 */
[----:B------:R-:W-:Y:S01]  /*0440*/  IMAD.WIDE R26, R15, 0x4, R26 ;  /* 0x000000040f1a7825 */ /* 0x000fe200078e021a */
[----:B0-----:R-:W-:Y:S01]  /*0450*/  LEA R23, P0, R8, UR6, 0x2 ;  /* 0x0000000608177c11 */ /* 0x001fe2000f8010ff */
[----:B------:R-:W3:Y:S01]  /*0460*/  LDG.E.EL R7, desc[UR4][R28.64] ;  /* 0x000000041c077981 */ /* 0x000ee2000c2e1900 */
[----:B------:R-:W-:Y:S02]  /*0470*/  LEA R5, P1, R10, UR6, 0x2 ;  /* 0x000000060a057c11 */ /* 0x000fe4000f8210ff */
[----:B------:R-:W-:Y:S01]  /*0480*/  LOP3.LUT R16, R16, 0x40, RZ, 0xc0, !PT ;  /* 0x0000004010107812 */ /* 0x000fe200078ec0ff */
[----:B------:R0:W4:Y:S01]  /*0490*/  LDG.E.EL R0, desc[UR4][R26.64] ;  /* 0x000000041a007981 */ /* 0x000122000c2e1900 */
[----:B------:R-:W-:-:S02]  /*04a0*/  LOP3.LUT R24, R24, 0x40, RZ, 0xc0, !PT ;  /* 0x0000004018187812 */ /* 0x000fc400078ec0ff */
[----:B------:R-:W-:Y:S02]  /*04b0*/  LEA.HI.X R8, R8, UR7, R9, 0x2, P0 ;  /* 0x0000000708087c11 */ /* 0x000fe400080f1409 */
[----:B------:R-:W-:Y:S01]  /*04c0*/  LEA.HI.X R20, R10, UR7, R11, 0x2, P1 ;  /* 0x000000070a147c11 */ /* 0x000fe200088f140b */
[----:B0-----:R-:W-:Y:S02]  /*04d0*/  IMAD.WIDE R26, R15, 0x4, R18 ;  /* 0x000000040f1a7825 */ /* 0x001fe400078e0212 */
[----:B------:R-:W0:Y:S01]  /*04e0*/  LDC.64 R18, c[0x0][0x238] ;  /* 0x00008e00ff127b82 */ /* 0x000e220000000a00 */
[----:B------:R-:W-:Y:S02]  /*04f0*/  IADD3 R9, P1, R16, R5, RZ ;  /* 0x0000000510097210 */ /* 0x000fe40007f3e0ff */
[----:B------:R-:W-:Y:S01]  /*0500*/  IADD3 R11, P0, R24, R23, RZ ;  /* 0x00000017180b7210 */ /* 0x000fe20007f1e0ff */
[----:B------:R1:W5:Y:S02]  /*0510*/  LDG.E.EL R5, desc[UR4][R26.64] ;  /* 0x000000041a057981 */ /* 0x000364000c2e1900 */
[----:B------:R-:W-:-:S02]  /*0520*/  IMAD.X R20, RZ, RZ, R20, P1 ;  /* 0x000000ffff147224 */ /* 0x000fc400008e0614 */
[----:B------:R-:W0:Y:S01]  /*0530*/  LDC.64 R22, c[0x0][0x250] ;  /* 0x00009400ff167b82 */ /* 0x000e220000000a00 */
[----:B------:R-:W-:Y:S02]  /*0540*/  IADD3.X R16, RZ, R8, RZ, P0, !PT ;  /* 0x00000008ff107210 */ /* 0x000fe400007fe4ff */
[----:B------:R-:W-:Y:S02]  /*0550*/  IADD3 R10, P1, R9, R14, RZ ;  /* 0x0000000e090a7210 */ /* 0x000fe40007f3e0ff */
[----:B------:R-:W-:Y:S02]  /*0560*/  IADD3 R8, P2, R12, R25, RZ ;  /* 0x000000190c087210 */ /* 0x000fe40007f5e0ff */
[----:B------:R-:W-:Y:S02]  /*0570*/  IADD3 R28, P0, R11, R14, RZ ;  /* 0x0000000e0b1c7210 */ /* 0x000fe40007f1e0ff */
[----:B------:R-:W-:Y:S02]  /*0580*/  IADD3 R24, P3, R12, R11, RZ ;  /* 0x0000000b0c187210 */ /* 0x000fe40007f7e0ff */
[----:B------:R-:W-:Y:S01]  /*0590*/  IADD3 R12, P4, R12, R9, RZ ;  /* 0x000000090c0c7210 */ /* 0x000fe20007f9e0ff */
[----:B-1----:R-:W1:Y:S01]  /*05a0*/  LDC.64 R26, c[0x0][0x258] ;  /* 0x00009600ff1a7b82 */ /* 0x002e620000000a00 */
[----:B------:R-:W-:Y:S01]  /*05b0*/  IADD3.X R29, R16, R13, RZ, P0, !PT ;  /* 0x0000000d101d7210 */ /* 0x000fe200007fe4ff */
[----:B------:R-:W-:Y:S01]  /*05c0*/  IMAD.X R11, R20, 0x1, R13, P1 ;  /* 0x00000001140b7824 */ /* 0x000fe200008e060d */
[----:B------:R-:W-:Y:S01]  /*05d0*/  IADD3.X R13, R17, R20, RZ, P4, !PT ;  /* 0x00000014110d7210 */ /* 0x000fe200027fe4ff */
[----:B------:R-:W-:-:S02]  /*05e0*/  IMAD.X R9, R17, 0x1, R6, P2 ;  /* 0x0000000111097824 */ /* 0x000fc400010e0606 */
[----:B------:R-:W-:Y:S02]  /*05f0*/  IMAD.X R25, R17, 0x1, R16, P3 ;  /* 0x0000000111197824 */ /* 0x000fe400018e0610 */
[C---:B------:R-:W-:Y:S01]  /*0600*/  IMAD.WIDE R28, R15.reuse, 0x4, R28 ;  /* 0x000000040f1c7825 */ /* 0x040fe200078e021c */
[----:B------:R-:W0:Y:S03]  /*0610*/  LDC.64 R16, c[0x0][0x270] ;  /* 0x00009c00ff107b82 */ /* 0x000e260000000a00 */
[C---:B------:R-:W-:Y:S01]  /*0620*/  IMAD.WIDE R24, R15.reuse, 0x4, R24 ;  /* 0x000000040f187825 */ /* 0x040fe200078e0218 */
[----:B------:R-:W3:Y:S03]  /*0630*/  LDG.E.EL R6, desc[UR4][R28.64] ;  /* 0x000000041c067981 */ /* 0x000ee6000c2e1900 */
[----:B------:R-:W-:-:S02]  /*0640*/  IMAD.WIDE R8, R15, 0x4, R8 ;  /* 0x000000040f087825 */ /* 0x000fc400078e0208 */
[----:B------:R-:W5:Y:S02]  /*0650*/  LDG.E.EL R24, desc[UR4][R24.64] ;  /* 0x0000000418187981 */ /* 0x000f64000c2e1900 */
[C---:B------:R-:W-:Y:S02]  /*0660*/  IMAD.WIDE R10, R15.reuse, 0x4, R10 ;  /* 0x000000040f0a7825 */ /* 0x040fe400078e020a */
[----:B------:R0:W4:Y:S02]  /*0670*/  LDG.E.EL R8, desc[UR4][R8.64] ;  /* 0x0000000408087981 */ /* 0x000124000c2e1900 */
[----:B------:R-:W-:Y:S02]  /*0680*/  IMAD.WIDE R12, R15, 0x4, R12 ;  /* 0x000000040f0c7825 */ /* 0x000fe400078e020c */
[----:B------:R-:W0:Y:S01]  /*0690*/  LDC.64 R14, c[0x0][0x268] ;  /* 0x00009a00ff0e7b82 */ /* 0x000e220000000a00 */
[----:B-1----:R-:W4:Y:S01]  /*06a0*/  LDG.E R26, desc[UR4][R26.64] ;  /* 0x000000041a1a7981 */ /* 0x002f22000c1e1900 */
[----:B0-----:R-:W-:-:S03]  /*06b0*/  IMAD.WIDE R18, R21, 0x4, R18 ;  /* 0x0000000415127825 */ /* 0x001fc600078e0212 */
[----:B------:R-:W4:Y:S03]  /*06c0*/  LDG.E.EL R11, desc[UR4][R10.64] ;  /* 0x000000040a0b7981 */ /* 0x000f26000c2e1900 */
[----:B------:R-:W0:Y:S01]  /*06d0*/  LDC.64 R20, c[0x0][0x248] ;  /* 0x00009200ff147b82 */ /* 0x000e220000000a00 */
[----:B------:R-:W-:Y:S01]  /*06e0*/  IMAD.WIDE R22, R2, 0x4, R22 ;  /* 0x0000000402167825 */ /* 0x000fe200078e0216 */
[----:B------:R1:W4:Y:S04]  /*06f0*/  LDG.E.EL R25, desc[UR4][R12.64] ;  /* 0x000000040c197981 */ /* 0x000328000c2e1900 */
[----:B------:R-:W4:Y:S04]  /*0700*/  LDG.E R17, desc[UR4][R16.64] ;  /* 0x0000000410117981 */ /* 0x000f28000c1e1900 */
[----:B------:R-:W4:Y:S01]  /*0710*/  LDG.E.64 R22, desc[UR4][R22.64] ;  /* 0x0000000416167981 */ /* 0x000f22000c1e1b00 */
[----:B------:R-:W-:Y:S01]  /*0720*/  IMAD.MOV.U32 R9, RZ, RZ, 0x3e800000 ;  /* 0x3e800000ff097424 */ /* 0x000fe200078e00ff */
[----:B-1----:R-:W1:Y:S02]  /*0730*/  LDC.64 R12, c[0x0][0x210] ;  /* 0x00008400ff0c7b82 */ /* 0x002e640000000a00 */
[----:B------:R-:W4:Y:S04]  /*0740*/  LDG.E.EL.64 R18, desc[UR4][R18.64] ;  /* 0x0000000412127981 */ /* 0x000f28000c2e1b00 */
[----:B------:R-:W4:Y:S01]  /*0750*/  LDG.E R14, desc[UR4][R14.64] ;  /* 0x000000040e0e7981 */ /* 0x000f22000c1e1900 */
[----:B0-----:R-:W-:-:S06]  /*0760*/  IMAD.WIDE R20, R4, 0x4, R20 ;  /* 0x0000000404147825 */ /* 0x001fcc00078e0214 */
[----:B------:R-:W4:Y:S01]  /*0770*/  LDG.E.EL R20, desc[UR4][R20.64] ;  /* 0x0000000414147981 */ /* 0x000f22000c2e1900 */
[----:B-1----:R-:W-:-:S04]  /*0780*/  IMAD.WIDE R12, R2, 0x4, R12 ;  /* 0x00000004020c7825 */ /* 0x002fc800078e020c */
[----:B--2---:R-:W-:-:S04]  /*0790*/  FADD R3, R3, 9.9999997473787516356e-06 ;  /* 0x3727c5ac03037421 */ /* 0x004fc80000000000 */
[----:B------:R-:W0:Y:S02]  /*07a0*/  MUFU.SQRT R4, R3 ;  /* 0x0000000300047308 */ /* 0x000e240000002000 */
[C---:B0-----:R-:W-:Y:S02]  /*07b0*/  FSETP.GT.AND P0, PT, R4.reuse, 8.50705917302346158658e+37, PT ;  /* 0x7e8000000400780b */ /* 0x041fe40003f04000 */
[----:B------:R-:W-:-:S11]  /*07c0*/  FSETP.GEU.AND P1, PT, R4, 1.175494350822287508e-38, PT ;  /* 0x008000000400780b */ /* 0x000fd60003f2e000 */
[----:B------:R-:W-:-:S04]  /*07d0*/  @P0 FMUL R4, R4, 0.25 ;  /* 0x3e80000004040820 */ /* 0x000fc80000400000 */
[----:B------:R-:W-:-:S06]  /*07e0*/  @!P1 FMUL R4, R4, 16777216 ;  /* 0x4b80000004049820 */ /* 0x000fcc0000400000 */
[----:B------:R-:W0:Y:S01]  /*07f0*/  MUFU.RCP R4, R4 ;  /* 0x0000000400047308 */ /* 0x000e220000001000 */
[----:B------:R-:W-:-:S05]  /*0800*/  FSEL R9, R9, 1, P0 ;  /* 0x3f80000009097808 */ /* 0x000fca0000000000 */
[----:B------:R-:W-:-:S04]  /*0810*/  @!P1 FMUL R9, R9, 16777216 ;  /* 0x4b80000009099820 */ /* 0x000fc80000400000 */
[----:B0-----:R-:W-:Y:S01]  /*0820*/  FMUL R9, R4, R9 ;  /* 0x0000000904097220 */ /* 0x001fe20000400000 */
[----:B---3--:R-:W-:Y:S01]  /*0830*/  FADD R6, -R7, R6 ;  /* 0x0000000607067221 */ /* 0x008fe20000000100 */
[----:B-----5:R-:W-:Y:S01]  /*0840*/  FADD R24, -R5, R24 ;  /* 0x0000001805187221 */ /* 0x020fe20000000100 */
[----:B----4-:R-:W-:Y:S01]  /*0850*/  FADD R11, -R0, R11 ;  /* 0x0000000b000b7221 */ /* 0x010fe20000000100 */
[----:B------:R-:W-:Y:S01]  /*0860*/  FADD R25, -R8, R25 ;  /* 0x0000001908197221 */ /* 0x000fe20000000100 */
[--C-:B------:R-:W-:Y:S01]  /*0870*/  FADD R22, R22, -R26.reuse ;  /* 0x8000001a16167221 */ /* 0x100fe20000000000 */
[----:B------:R-:W-:-:S03]  /*0880*/  FADD R23, R23, -R26 ;  /* 0x8000001a17177221 */ /* 0x000fc60000000000 */
[-C--:B------:R-:W-:Y:S01]  /*0890*/  FMUL R22, R22, R9.reuse ;  /* 0x0000000916167220 */ /* 0x080fe20000400000 */
[----:B------:R-:W-:Y:S01]  /*08a0*/  FMUL R4, R23, R9 ;  /* 0x0000000917047220 */ /* 0x000fe20000400000 */
[----:B------:R-:W-:Y:S02]  /*08b0*/  FFMA R7, R18, R6, R7 ;  /* 0x0000000612077223 */ /* 0x000fe40000000007 */
[C-C-:B------:R-:W-:Y:S01]  /*08c0*/  FFMA R22, R14.reuse, R22, R17.reuse ;  /* 0x000000160e167223 */ /* 0x140fe20000000011 */
[----:B------:R-:W-:Y:S01]  /*08d0*/  FFMA R4, R14, R4, R17 ;  /* 0x000000040e047223 */ /* 0x000fe20000000011 */
[----:B------:R-:W-:Y:S01]  /*08e0*/  FFMA R24, R18, R24, R5 ;  /* 0x0000001812187223 */ /* 0x000fe20000000005 */
[C---:B------:R-:W-:Y:S01]  /*08f0*/  FFMA R11, R19.reuse, R11, R0 ;  /* 0x0000000b130b7223 */ /* 0x040fe20000000000 */
[----:B------:R-:W-:Y:S01]  /*0900*/  FFMA R8, R19, R25, R8 ;  /* 0x0000001913087223 */ /* 0x000fe20000000008 */
[----:B------:R-:W-:Y:S01]  /*0910*/  FSETP.GEU.AND P0, PT, R22, RZ, PT ;  /* 0x000000ff1600720b */ /* 0x000fe20003f0e000 */
[----:B------:R-:W-:Y:S01]  /*0920*/  FADD R24, -R7, R24 ;  /* 0x0000001807187221 */ /* 0x000fe20000000100 */
[----:B------:R-:W-:Y:S01]  /*0930*/  FSETP.GEU.AND P1, PT, R4, RZ, PT ;  /* 0x000000ff0400720b */ /* 0x000fe20003f2e000 */
[----:B------:R-:W-:Y:S01]  /*0940*/  FADD R8, -R11, R8 ;  /* 0x000000080b087221 */ /* 0x000fe20000000100 */
[----:B------:R-:W-:-:S02]  /*0950*/  FSEL R3, R22, RZ, P0 ;  /* 0x000000ff16037208 */ /* 0x000fc40000000000 */
[----:B------:R-:W-:Y:S01]  /*0960*/  FSEL R5, R4, RZ, P1 ;  /* 0x000000ff04057208 */ /* 0x000fe20000800000 */
[C---:B------:R-:W-:Y:S01]  /*0970*/  FFMA R24, R20.reuse, R24, R7 ;  /* 0x0000001814187223 */ /* 0x040fe20000000007 */
[----:B------:R-:W-:-:S03]  /*0980*/  FFMA R8, R20, R8, R11 ;  /* 0x0000000814087223 */ /* 0x000fc6000000000b */
[----:B------:R-:W-:Y:S01]  /*0990*/  FADD R4, R24, R3 ;  /* 0x0000000318047221 */ /* 0x000fe20000000000 */
[----:B------:R-:W-:-:S05]  /*09a0*/  FADD R5, R8, R5 ;  /* 0x0000000508057221 */ /* 0x000fca0000000000 */
[----:B------:R-:W-:Y:S01]  /*09b0*/  STG.E.64 desc[UR4][R12.64], R4 ;  /* 0x000000040c007986 */ /* 0x000fe2000c101b04 */
[----:B------:R-:W-:Y:S05]  /*09c0*/  EXIT ;  /* 0x000000000000794d */ /* 0x000fea0003800000 */
.L_x_0:
[----:B------:R-:W-:-:S00]  /*09d0*/  BRA `(.L_x_0) ;  /* 0xfffffffc00fc7947 */ /* 0x000fc0000383ffff */
[----:B------:R-:W-:-:S00]  /*09e0*/  NOP ;  /* 0x0000000000007918 */ /* 0x000fc00000000000 */
        /* <DEDUP_REMOVED lines=9> */
.L_x_1:


//--------------------- .nv.global.init           --------------------------
	.section	.nv.global.init,"aw",@progbits
.nv.global.init:
	.type		_$_str,@object
	.size		_$_str,(_$_str_$_2 - _$_str)
_$_str:
        /*0000*/ 	.byte	0x5f, 0x5f, 0x43, 0x55, 0x44, 0x41, 0x5f, 0x46, 0x54, 0x5a, 0x00
	.type		_$_str_$_2,@object
	.size		_$_str_$_2,(.L_1 - _$_str_$_2)
_$_str_$_2:
        /*000b*/ 	.byte	0x5f, 0x5f, 0x43, 0x55, 0x44, 0x41, 0x5f, 0x50, 0x52, 0x45, 0x43, 0x5f, 0x53, 0x51, 0x52, 0x54
        /*001b*/ 	.byte	0x00
.L_1:


//--------------------- .nv.constant0.triton_poi_fused__native_batch_norm_legit_no_training__unsafe_index_add_mul_relu_sub_17 --------------------------
	.section	.nv.constant0.triton_poi_fused__native_batch_norm_legit_no_training__unsafe_index_add_mul_relu_sub_17,"a",@progbits
	.sectionflags	@""
	.align	4
.nv.constant0.triton_poi_fused__native_batch_norm_legit_no_training__unsafe_index_add_mul_relu_sub_17:
	.zero		636
